//
// Generated by NVIDIA NVVM Compiler
//
// Compiler Build ID: CL-36424714
// Cuda compilation tools, release 13.0, V13.0.88
// Based on NVVM 20.0.0
//

.version 9.0
.target sm_100
.address_size 64

	// .globl	_Z8wmma_kerP6__halfS0_S0_

.visible .entry _Z8wmma_kerP6__halfS0_S0_(
	.param .u64 .ptr .align 1 _Z8wmma_kerP6__halfS0_S0__param_0,
	.param .u64 .ptr .align 1 _Z8wmma_kerP6__halfS0_S0__param_1,
	.param .u64 .ptr .align 1 _Z8wmma_kerP6__halfS0_S0__param_2
)
{
	.reg .b16 	%rs<2>;
	.reg .b32 	%r<23>;
	.reg .b32 	%f<2>;
	.reg .b64 	%rd<7>;

	ld.param.u64 	%rd1, [_Z8wmma_kerP6__halfS0_S0__param_0];
	ld.param.u64 	%rd2, [_Z8wmma_kerP6__halfS0_S0__param_1];
	ld.param.u64 	%rd3, [_Z8wmma_kerP6__halfS0_S0__param_2];
	mov.f32 	%f1, 0f00000000;
	// begin inline asm
	{  cvt.rn.f16.f32 %rs1, %f1;}

	// end inline asm
	mov.b32 	%r1, {%rs1, %rs1};
	cvta.to.global.u64 	%rd4, %rd1;
	cvta.to.global.u64 	%rd5, %rd2;
	cvta.to.global.u64 	%rd6, %rd3;
	mov.b32 	%r2, 16;
	wmma.load.a.sync.aligned.row.m8n32k16.global.f16 	{%r3, %r4, %r5, %r6, %r7, %r8, %r9, %r10}, [%rd4], %r2;
	wmma.load.b.sync.aligned.col.m8n32k16.global.f16 	{%r11, %r12, %r13, %r14, %r15, %r16, %r17, %r18}, [%rd5], %r2;
	wmma.mma.sync.aligned.row.col.m8n32k16.f16.f16 {%r19, %r20, %r21, %r22}, {%r3, %r4, %r5, %r6, %r7, %r8, %r9, %r10}, {%r11, %r12, %r13, %r14, %r15, %r16, %r17, %r18}, {%r1, %r1, %r1, %r1};
	wmma.store.d.sync.aligned.row.m8n32k16.global.f16 	[%rd6], {%r19, %r20, %r21, %r22}, %r2;
	ret;

}


// ===== COMPILED SASS (sm_100) =====

	.target	sm_100

	.elftype	@"ET_EXEC"


//--------------------- .note.nv.tkinfo           --------------------------
	.section	.note.nv.tkinfo,"",@"SHT_NOTE"
	.sectionflags	@"SHF_NOTE_NV_TKINFO"
	.tkinfo
        /*0018*/ 	.word	0x00000002
        /*0030*/ 	.string	""
        /*0030*/ 	.string	"ptxas"
        /*0030*/ 	.string	"Cuda compilation tools, release 13.0, V13.0.88"
        /*0030*/ 	.string	"Build cuda_13.0.r13.0/compiler.36424714_0"
        /*0030*/ 	.string	"-arch sm_100 -m 64 "



//--------------------- .note.nv.cuinfo           --------------------------
	.section	.note.nv.cuinfo,"",@"SHT_NOTE"
	.sectionflags	@"SHF_NOTE_NV_CUINFO"
        /*0018*/ 	.short	0x0002
        /*001a*/ 	.short	0x0064
        /*001c*/ 	.short	0x0082
	.zero		2


//--------------------- .nv.info                  --------------------------
	.section	.nv.info,"",@"SHT_CUDA_INFO"
	.align	4


	//----- nvinfo : EIATTR_REGCOUNT
	.align		4
        /*0000*/ 	.byte	0x04, 0x2f
        /*0002*/ 	.short	(.L_1 - .L_0)
	.align		4
.L_0:
        /*0004*/ 	.word	index@(_Z8wmma_kerP6__halfS0_S0_)
        /*0008*/ 	.word	0x00000016


	//----- nvinfo : EIATTR_FRAME_SIZE
	.align		4
.L_1:
        /*000c*/ 	.byte	0x04, 0x11
        /*000e*/ 	.short	(.L_3 - .L_2)
	.align		4
.L_2:
        /*0010*/ 	.word	index@(_Z8wmma_kerP6__halfS0_S0_)
        /*0014*/ 	.word	0x00000000


	//----- nvinfo : EIATTR_MIN_STACK_SIZE
	.align		4
.L_3:
        /*0018*/ 	.byte	0x04, 0x12
        /*001a*/ 	.short	(.L_5 - .L_4)
	.align		4
.L_4:
        /*001c*/ 	.word	index@(_Z8wmma_kerP6__halfS0_S0_)
        /*0020*/ 	.word	0x00000000
.L_5:


//--------------------- .nv.compat                --------------------------
	.section	.nv.compat,"",@"SHT_CUDA_COMPAT_INFO"
	.align	4
        /*0000*/ 	.byte	0x02, 0x09, 0x00, 0x00, 0x02, 0x02, 0x01, 0x00, 0x02, 0x05, 0x05, 0x00, 0x03, 0x07, 0x01, 0x01
        /*0010*/ 	.byte	0x02, 0x03, 0x00, 0x00, 0x02, 0x06, 0x01, 0x00, 0x04, 0x0b, 0x08, 0x00, 0x09, 0x00, 0x00, 0x00
        /*0020*/ 	.byte	0x00, 0x00, 0x00, 0x00


//--------------------- .nv.info._Z8wmma_kerP6__halfS0_S0_ --------------------------
	.section	.nv.info._Z8wmma_kerP6__halfS0_S0_,"",@"SHT_CUDA_INFO"
	.sectionflags	@""
	.align	4


	//----- nvinfo : EIATTR_CUDA_API_VERSION
	.align		4
        /*0000*/ 	.byte	0x04, 0x37
        /*0002*/ 	.short	(.L_7 - .L_6)
.L_6:
        /*0004*/ 	.word	0x00000082


	//----- nvinfo : EIATTR_KPARAM_INFO
	.align		4
.L_7:
        /*0008*/ 	.byte	0x04, 0x17
        /*000a*/ 	.short	(.L_9 - .L_8)
.L_8:
        /*000c*/ 	.word	0x00000000
        /*0010*/ 	.short	0x0002
        /*0012*/ 	.short	0x0010
        /*0014*/ 	.byte	0x00, 0xf5, 0x21, 0x00


	//----- nvinfo : EIATTR_KPARAM_INFO
	.align		4
.L_9:
        /*0018*/ 	.byte	0x04, 0x17
        /*001a*/ 	.short	(.L_11 - .L_10)
.L_10:
        /*001c*/ 	.word	0x00000000
        /*0020*/ 	.short	0x0001
        /*0022*/ 	.short	0x0008
        /*0024*/ 	.byte	0x00, 0xf5, 0x21, 0x00


	//----- nvinfo : EIATTR_KPARAM_INFO
	.align		4
.L_11:
        /*0028*/ 	.byte	0x04, 0x17
        /*002a*/ 	.short	(.L_13 - .L_12)
.L_12:
        /*002c*/ 	.word	0x00000000
        /*0030*/ 	.short	0x0000
        /*0032*/ 	.short	0x0000
        /*0034*/ 	.byte	0x00, 0xf5, 0x21, 0x00


	//----- nvinfo : EIATTR_SPARSE_MMA_MASK
	.align		4
.L_13:
        /*0038*/ 	.byte	0x03, 0x50
        /*003a*/ 	.short	0x0000


	//----- nvinfo : EIATTR_WMMA_USED
	.align		4
        /*003c*/ 	.byte	0x01, 0x2b
	.zero		2


	//----- nvinfo : EIATTR_MAXREG_COUNT
	.align		4
        /*0040*/ 	.byte	0x03, 0x1b
        /*0042*/ 	.short	0x00ff


	//----- nvinfo : EIATTR_MERCURY_ISA_VERSION
	.align		4
        /*0044*/ 	.byte	0x03, 0x5f
        /*0046*/ 	.short	0x0101


	//----- nvinfo : EIATTR_VRC_CTA_INIT_COUNT
	.align		4
        /*0048*/ 	.byte	0x02, 0x4a
	.zero		1
	.zero		1


	//----- nvinfo : EIATTR_EXIT_INSTR_OFFSETS
	.align		4
        /*004c*/ 	.byte	0x04, 0x1c
        /*004e*/ 	.short	(.L_15 - .L_14)


	//   ....[0]....
.L_14:
        /*0050*/ 	.word	0x00000230


	//----- nvinfo : EIATTR_CBANK_PARAM_SIZE
	.align		4
.L_15:
        /*0054*/ 	.byte	0x03, 0x19
        /*0056*/ 	.short	0x0018


	//----- nvinfo : EIATTR_PARAM_CBANK
	.align		4
        /*0058*/ 	.byte	0x04, 0x0a
        /*005a*/ 	.short	(.L_17 - .L_16)
	.align		4
.L_16:
        /*005c*/ 	.word	index@(.nv.constant0._Z8wmma_kerP6__halfS0_S0_)
        /*0060*/ 	.short	0x0380
        /*0062*/ 	.short	0x0018


	//----- nvinfo : EIATTR_SW_WAR
	.align		4
.L_17:
        /*0064*/ 	.byte	0x04, 0x36
        /*0066*/ 	.short	(.L_19 - .L_18)
.L_18:
        /*0068*/ 	.word	0x00000008
.L_19:


//--------------------- .nv.callgraph             --------------------------
	.section	.nv.callgraph,"",@"SHT_CUDA_CALLGRAPH"
	.align	4
	.sectionentsize	8
	.align		4
        /*0000*/ 	.word	0x00000000
	.align		4
        /*0004*/ 	.word	0xffffffff
	.align		4
        /*0008*/ 	.word	0x00000000
	.align		4
        /*000c*/ 	.word	0xfffffffe
	.align		4
        /*0010*/ 	.word	0x00000000
	.align		4
        /*0014*/ 	.word	0xfffffffd
	.align		4
        /*0018*/ 	.word	0x00000000
	.align		4
        /*001c*/ 	.word	0xfffffffc


//--------------------- .text._Z8wmma_kerP6__halfS0_S0_ --------------------------
	.section	.text._Z8wmma_kerP6__halfS0_S0_,"ax",@progbits
	.align	128
        .global         _Z8wmma_kerP6__halfS0_S0_
        .type           _Z8wmma_kerP6__halfS0_S0_,@function
        .size           _Z8wmma_kerP6__halfS0_S0_,(.L_x_1 - _Z8wmma_kerP6__halfS0_S0_)
        .other          _Z8wmma_kerP6__halfS0_S0_,@"STO_CUDA_ENTRY STV_DEFAULT"
_Z8wmma_kerP6__halfS0_S0_:
.text._Z8wmma_kerP6__halfS0_S0_:
[----:B------:R-:W-:Y:S01]  /*0000*/  LDC R1, c[0x0][0x37c] ;  /* 0x0000df00ff017b82 */ /* 0x000fe20000000800 */
[----:B------:R-:W0:Y:S01]  /*0010*/  S2R R5, SR_LANEID ;  /* 0x0000000000057919 */ /* 0x000e220000000000 */
[----:B------:R-:W1:Y:S01]  /*0020*/  LDCU.128 UR8, c[0x0][0x380] ;  /* 0x00007000ff0877ac */ /* 0x000e620008000c00 */
[----:B------:R-:W-:Y:S01]  /*0030*/  IMAD.MOV.U32 R3, RZ, RZ, RZ ;  /* 0x000000ffff037224 */ /* 0x000fe200078e00ff */
[----:B------:R-:W2:Y:S01]  /*0040*/  LDCU.64 UR4, c[0x0][0x358] ;  /* 0x00006b00ff0477ac */ /* 0x000ea20008000a00 */
[----:B------:R-:W3:Y:S01]  /*0050*/  LDCU.64 UR6, c[0x0][0x390] ;  /* 0x00007200ff0677ac */ /* 0x000ee20008000a00 */
[----:B0-----:R-:W-:Y:S02]  /*0060*/  LOP3.LUT R2, R5, 0x3, RZ, 0xc0, !PT ;  /* 0x0000000305027812 */ /* 0x001fe400078ec0ff */
[----:B------:R-:W-:-:S05]  /*0070*/  SHF.R.U32.HI R5, RZ, 0x2, R5 ;  /* 0x00000002ff057819 */ /* 0x000fca0000011605 */
[----:B------:R-:W-:-:S03]  /*0080*/  IMAD.WIDE.U32 R2, R5, 0x8, R2 ;  /* 0x0000000805027825 */ /* 0x000fc600078e0002 */
[C---:B-1----:R-:W-:Y:S02]  /*0090*/  LEA R4, P0, R2.reuse, UR8, 0x2 ;  /* 0x0000000802047c11 */ /* 0x042fe4000f8010ff */
[C---:B------:R-:W-:Y:S02]  /*00a0*/  LEA R6, P1, R2.reuse, UR10, 0x2 ;  /* 0x0000000a02067c11 */ /* 0x040fe4000f8210ff */
[C-C-:B------:R-:W-:Y:S02]  /*00b0*/  LEA.HI.X R5, R2.reuse, UR9, R3.reuse, 0x2, P0 ;  /* 0x0000000902057c11 */ /* 0x140fe400080f1403 */
[----:B------:R-:W-:-:S03]  /*00c0*/  LEA.HI.X R7, R2, UR11, R3, 0x2, P1 ;  /* 0x0000000b02077c11 */ /* 0x000fc600088f1403 */
[----:B--2---:R-:W2:Y:S04]  /*00d0*/  LDG.E R8, desc[UR4][R4.64] ;  /* 0x0000000404087981 */ /* 0x004ea8000c1e1900 */
[----:B------:R3:W2:Y:S04]  /*00e0*/  LDG.E R9, desc[UR4][R4.64+0x10] ;  /* 0x0000100404097981 */ /* 0x0006a8000c1e1900 */
[----:B------:R-:W2:Y:S04]  /*00f0*/  LDG.E R12, desc[UR4][R6.64] ;  /* 0x00000004060c7981 */ /* 0x000ea8000c1e1900 */
[----:B------:R-:W2:Y:S04]  /*0100*/  LDG.E R13, desc[UR4][R6.64+0x100] ;  /* 0x00010004060d7981 */ /* 0x000ea8000c1e1900 */
[----:B------:R-:W2:Y:S04]  /*0110*/  LDG.E R14, desc[UR4][R6.64+0x10] ;  /* 0x00001004060e7981 */ /* 0x000ea8000c1e1900 */
[----:B------:R-:W2:Y:S04]  /*0120*/  LDG.E R15, desc[UR4][R6.64+0x110] ;  /* 0x00011004060f7981 */ /* 0x000ea8000c1e1900 */
[----:B------:R-:W4:Y:S04]  /*0130*/  LDG.E R16, desc[UR4][R6.64+0x200] ;  /* 0x0002000406107981 */ /* 0x000f28000c1e1900 */
[----:B------:R-:W4:Y:S04]  /*0140*/  LDG.E R17, desc[UR4][R6.64+0x300] ;  /* 0x0003000406117981 */ /* 0x000f28000c1e1900 */
[----:B------:R-:W4:Y:S04]  /*0150*/  LDG.E R18, desc[UR4][R6.64+0x210] ;  /* 0x0002100406127981 */ /* 0x000f28000c1e1900 */
[----:B------:R-:W4:Y:S01]  /*0160*/  LDG.E R19, desc[UR4][R6.64+0x310] ;  /* 0x0003100406137981 */ /* 0x000f22000c1e1900 */
[----:B---3--:R-:W-:-:S04]  /*0170*/  LEA R4, P0, R2, UR6, 0x2 ;  /* 0x0000000602047c11 */ /* 0x008fc8000f8010ff */
[----:B------:R-:W-:Y:S01]  /*0180*/  LEA.HI.X R5, R2, UR7, R3, 0x2, P0 ;  /* 0x0000000702057c11 */ /* 0x000fe200080f1403 */
[-C--:B--2---:R-:W-:Y:S08]  /*0190*/  HMMA.16816.F16 R12, R12, R8.reuse, RZ ;  /* 0x000000080c0c723c */ /* 0x084ff000000008ff */
[----:B----4-:R-:W-:Y:S11]  /*01a0*/  HMMA.16816.F16 R16, R16, R8, RZ ;  /* 0x000000081010723c */ /* 0x010ff600000008ff */
[----:B------:R-:W0:Y:S04]  /*01b0*/  MOVM.16.MT88 R9, R12 ;  /* 0x000000000c09723a */ /* 0x000e280000000000 */
[----:B------:R-:W1:Y:S04]  /*01c0*/  MOVM.16.MT88 R13, R13 ;  /* 0x000000000d0d723a */ /* 0x000e680000000000 */
[----:B------:R-:W2:Y:S04]  /*01d0*/  MOVM.16.MT88 R11, R16 ;  /* 0x00000000100b723a */ /* 0x000ea80000000000 */
[----:B------:R-:W3:Y:S04]  /*01e0*/  MOVM.16.MT88 R17, R17 ;  /* 0x000000001111723a */ /* 0x000ee80000000000 */
[----:B0-----:R-:W-:Y:S04]  /*01f0*/  STG.E desc[UR4][R4.64], R9 ;  /* 0x0000000904007986 */ /* 0x001fe8000c101904 */
[----:B-1----:R-:W-:Y:S04]  /*0200*/  STG.E desc[UR4][R4.64+0x10], R13 ;  /* 0x0000100d04007986 */ /* 0x002fe8000c101904 */
[----:B--2---:R-:W-:Y:S04]  /*0210*/  STG.E desc[UR4][R4.64+0x20], R11 ;  /* 0x0000200b04007986 */ /* 0x004fe8000c101904 */
[----:B---3--:R-:W-:Y:S01]  /*0220*/  STG.E desc[UR4][R4.64+0x30], R17 ;  /* 0x0000301104007986 */ /* 0x008fe2000c101904 */
[----:B------:R-:W-:Y:S05]  /*0230*/  EXIT ;  /* 0x000000000000794d */ /* 0x000fea0003800000 */
.L_x_0:
[----:B------:R-:W-:-:S00]  /*0240*/  BRA `(.L_x_0) ;  /* 0xfffffffc00fc7947 */ /* 0x000fc0000383ffff */
[----:B------:R-:W-:-:S00]  /*0250*/  NOP ;  /* 0x0000000000007918 */ /* 0x000fc00000000000 */
        /* <DEDUP_REMOVED lines=10> */
.L_x_1:


//--------------------- .nv.shared.reserved.0     --------------------------
	.section	.nv.shared.reserved.0,"aw",@nobits
	.weak		__nv_reservedSMEM_offset_0_alias
	.size		__nv_reservedSMEM_offset_0_alias, 0, 64
	.other		__nv_reservedSMEM_offset_0_alias,@"STO_CUDA_RESERVED_SHARED STV_DEFAULT"
__nv_reservedSMEM_offset_0_alias:
	.zero		0
	.zero		64


//--------------------- .nv.constant0._Z8wmma_kerP6__halfS0_S0_ --------------------------
	.section	.nv.constant0._Z8wmma_kerP6__halfS0_S0_,"a",@progbits
	.sectionflags	@""
	.align	4
.nv.constant0._Z8wmma_kerP6__halfS0_S0_:
	.zero		920


//--------------------- SYMBOLS --------------------------

	.type		.nv.reservedSmem.offset0,@object
	.size		.nv.reservedSmem.offset0,0x4
